//
// Generated by NVIDIA NVVM Compiler
//
// Compiler Build ID: CL-36424714
// Cuda compilation tools, release 13.0, V13.0.88
// Based on NVVM 20.0.0
//

.version 9.0
.target sm_100
.address_size 64

	// .globl	_Z4copyPfS_
// _ZZ18transposeSharedMemPfS_E8tile_shm has been demoted
// _ZZ33transposeSharedMemNoBankConflictsPfS_E8tile_shm has been demoted

.visible .entry _Z4copyPfS_(
	.param .u64 .ptr .align 1 _Z4copyPfS__param_0,
	.param .u64 .ptr .align 1 _Z4copyPfS__param_1
)
{
	.reg .b32 	%r<13>;
	.reg .b32 	%f<2>;
	.reg .b64 	%rd<8>;

	ld.param.u64 	%rd1, [_Z4copyPfS__param_0];
	ld.param.u64 	%rd2, [_Z4copyPfS__param_1];
	cvta.to.global.u64 	%rd3, %rd1;
	cvta.to.global.u64 	%rd4, %rd2;
	mov.u32 	%r1, %ctaid.x;
	shl.b32 	%r2, %r1, 5;
	mov.u32 	%r3, %tid.x;
	add.s32 	%r4, %r2, %r3;
	mov.u32 	%r5, %ctaid.y;
	shl.b32 	%r6, %r5, 5;
	mov.u32 	%r7, %tid.y;
	add.s32 	%r8, %r6, %r7;
	mov.u32 	%r9, %nctaid.x;
	mul.lo.s32 	%r10, %r9, %r8;
	shl.b32 	%r11, %r10, 5;
	add.s32 	%r12, %r4, %r11;
	mul.wide.u32 	%rd5, %r12, 4;
	add.s64 	%rd6, %rd4, %rd5;
	ld.global.f32 	%f1, [%rd6];
	add.s64 	%rd7, %rd3, %rd5;
	st.global.f32 	[%rd7], %f1;
	ret;

}
	// .globl	_Z14transposeNaivePfS_
.visible .entry _Z14transposeNaivePfS_(
	.param .u64 .ptr .align 1 _Z14transposeNaivePfS__param_0,
	.param .u64 .ptr .align 1 _Z14transposeNaivePfS__param_1
)
{
	.reg .b32 	%r<13>;
	.reg .b32 	%f<2>;
	.reg .b64 	%rd<9>;

	ld.param.u64 	%rd1, [_Z14transposeNaivePfS__param_0];
	ld.param.u64 	%rd2, [_Z14transposeNaivePfS__param_1];
	cvta.to.global.u64 	%rd3, %rd1;
	cvta.to.global.u64 	%rd4, %rd2;
	mov.u32 	%r1, %ctaid.x;
	shl.b32 	%r2, %r1, 5;
	mov.u32 	%r3, %tid.x;
	add.s32 	%r4, %r2, %r3;
	mov.u32 	%r5, %ctaid.y;
	shl.b32 	%r6, %r5, 5;
	mov.u32 	%r7, %tid.y;
	add.s32 	%r8, %r6, %r7;
	mov.u32 	%r9, %nctaid.x;
	shl.b32 	%r10, %r9, 5;
	mad.lo.s32 	%r11, %r8, %r10, %r4;
	mul.wide.u32 	%rd5, %r11, 4;
	add.s64 	%rd6, %rd4, %rd5;
	ld.global.f32 	%f1, [%rd6];
	mad.lo.s32 	%r12, %r4, %r10, %r8;
	mul.wide.u32 	%rd7, %r12, 4;
	add.s64 	%rd8, %rd3, %rd7;
	st.global.f32 	[%rd8], %f1;
	ret;

}
	// .globl	_Z18transposeSharedMemPfS_
.visible .entry _Z18transposeSharedMemPfS_(
	.param .u64 .ptr .align 1 _Z18transposeSharedMemPfS__param_0,
	.param .u64 .ptr .align 1 _Z18transposeSharedMemPfS__param_1
)
{
	.reg .b32 	%r<24>;
	.reg .b32 	%f<3>;
	.reg .b64 	%rd<9>;
	// demoted variable
	.shared .align 4 .b8 _ZZ18transposeSharedMemPfS_E8tile_shm[4096];
	ld.param.u64 	%rd1, [_Z18transposeSharedMemPfS__param_0];
	ld.param.u64 	%rd2, [_Z18transposeSharedMemPfS__param_1];
	cvta.to.global.u64 	%rd3, %rd2;
	cvta.to.global.u64 	%rd4, %rd1;
	mov.u32 	%r1, %ctaid.x;
	shl.b32 	%r2, %r1, 5;
	mov.u32 	%r3, %tid.x;
	add.s32 	%r4, %r2, %r3;
	mov.u32 	%r5, %ctaid.y;
	shl.b32 	%r6, %r5, 5;
	mov.u32 	%r7, %tid.y;
	add.s32 	%r8, %r6, %r7;
	mov.u32 	%r9, %nctaid.x;
	shl.b32 	%r10, %r9, 5;
	mad.lo.s32 	%r11, %r8, %r10, %r4;
	mul.wide.u32 	%rd5, %r11, 4;
	add.s64 	%rd6, %rd3, %rd5;
	ld.global.f32 	%f1, [%rd6];
	shl.b32 	%r12, %r7, 7;
	mov.u32 	%r13, _ZZ18transposeSharedMemPfS_E8tile_shm;
	add.s32 	%r14, %r13, %r12;
	shl.b32 	%r15, %r3, 2;
	add.s32 	%r16, %r14, %r15;
	st.shared.f32 	[%r16], %f1;
	bar.sync 	0;
	add.s32 	%r17, %r6, %r3;
	add.s32 	%r18, %r2, %r7;
	shl.b32 	%r19, %r3, 7;
	add.s32 	%r20, %r13, %r19;
	shl.b32 	%r21, %r7, 2;
	add.s32 	%r22, %r20, %r21;
	ld.shared.f32 	%f2, [%r22];
	mad.lo.s32 	%r23, %r18, %r10, %r17;
	mul.wide.u32 	%rd7, %r23, 4;
	add.s64 	%rd8, %rd4, %rd7;
	st.global.f32 	[%rd8], %f2;
	ret;

}
	// .globl	_Z33transposeSharedMemNoBankConflictsPfS_
.visible .entry _Z33transposeSharedMemNoBankConflictsPfS_(
	.param .u64 .ptr .align 1 _Z33transposeSharedMemNoBankConflictsPfS__param_0,
	.param .u64 .ptr .align 1 _Z33transposeSharedMemNoBankConflictsPfS__param_1
)
{
	.reg .b32 	%r<22>;
	.reg .b32 	%f<3>;
	.reg .b64 	%rd<9>;
	// demoted variable
	.shared .align 4 .b8 _ZZ33transposeSharedMemNoBankConflictsPfS_E8tile_shm[4224];
	ld.param.u64 	%rd1, [_Z33transposeSharedMemNoBankConflictsPfS__param_0];
	ld.param.u64 	%rd2, [_Z33transposeSharedMemNoBankConflictsPfS__param_1];
	cvta.to.global.u64 	%rd3, %rd2;
	cvta.to.global.u64 	%rd4, %rd1;
	mov.u32 	%r1, %ctaid.x;
	shl.b32 	%r2, %r1, 5;
	mov.u32 	%r3, %tid.x;
	add.s32 	%r4, %r2, %r3;
	mov.u32 	%r5, %ctaid.y;
	shl.b32 	%r6, %r5, 5;
	mov.u32 	%r7, %tid.y;
	add.s32 	%r8, %r6, %r7;
	mov.u32 	%r9, %nctaid.x;
	shl.b32 	%r10, %r9, 5;
	mad.lo.s32 	%r11, %r8, %r10, %r4;
	mul.wide.u32 	%rd5, %r11, 4;
	add.s64 	%rd6, %rd3, %rd5;
	ld.global.f32 	%f1, [%rd6];
	mov.u32 	%r12, _ZZ33transposeSharedMemNoBankConflictsPfS_E8tile_shm;
	mad.lo.s32 	%r13, %r7, 132, %r12;
	shl.b32 	%r14, %r3, 2;
	add.s32 	%r15, %r13, %r14;
	st.shared.f32 	[%r15], %f1;
	bar.sync 	0;
	add.s32 	%r16, %r6, %r3;
	add.s32 	%r17, %r2, %r7;
	mad.lo.s32 	%r18, %r3, 132, %r12;
	shl.b32 	%r19, %r7, 2;
	add.s32 	%r20, %r18, %r19;
	ld.shared.f32 	%f2, [%r20];
	mad.lo.s32 	%r21, %r17, %r10, %r16;
	mul.wide.u32 	%rd7, %r21, 4;
	add.s64 	%rd8, %rd4, %rd7;
	st.global.f32 	[%rd8], %f2;
	ret;

}


// ===== COMPILED SASS (sm_100) =====

	.target	sm_100

	.elftype	@"ET_EXEC"


//--------------------- .note.nv.tkinfo           --------------------------
	.section	.note.nv.tkinfo,"",@"SHT_NOTE"
	.sectionflags	@"SHF_NOTE_NV_TKINFO"
	.tkinfo
        /*0018*/ 	.word	0x00000002
        /*0030*/ 	.string	""
        /*0030*/ 	.string	"ptxas"
        /*0030*/ 	.string	"Cuda compilation tools, release 13.0, V13.0.88"
        /*0030*/ 	.string	"Build cuda_13.0.r13.0/compiler.36424714_0"
        /*0030*/ 	.string	"-arch sm_100 -m 64 "



//--------------------- .note.nv.cuinfo           --------------------------
	.section	.note.nv.cuinfo,"",@"SHT_NOTE"
	.sectionflags	@"SHF_NOTE_NV_CUINFO"
        /*0018*/ 	.short	0x0002
        /*001a*/ 	.short	0x0064
        /*001c*/ 	.short	0x0082
	.zero		2


//--------------------- .nv.info                  --------------------------
	.section	.nv.info,"",@"SHT_CUDA_INFO"
	.align	4


	//----- nvinfo : EIATTR_REGCOUNT
	.align		4
        /*0000*/ 	.byte	0x04, 0x2f
        /*0002*/ 	.short	(.L_1 - .L_0)
	.align		4
.L_0:
        /*0004*/ 	.word	index@(_Z4copyPfS_)
        /*0008*/ 	.word	0x0000000a


	//----- nvinfo : EIATTR_FRAME_SIZE
	.align		4
.L_1:
        /*000c*/ 	.byte	0x04, 0x11
        /*000e*/ 	.short	(.L_3 - .L_2)
	.align		4
.L_2:
        /*0010*/ 	.word	index@(_Z4copyPfS_)
        /*0014*/ 	.word	0x00000000


	//----- nvinfo : EIATTR_REGCOUNT
	.align		4
.L_3:
        /*0018*/ 	.byte	0x04, 0x2f
        /*001a*/ 	.short	(.L_5 - .L_4)
	.align		4
.L_4:
        /*001c*/ 	.word	index@(_Z14transposeNaivePfS_)
        /*0020*/ 	.word	0x0000000a


	//----- nvinfo : EIATTR_FRAME_SIZE
	.align		4
.L_5:
        /*0024*/ 	.byte	0x04, 0x11
        /*0026*/ 	.short	(.L_7 - .L_6)
	.align		4
.L_6:
        /*0028*/ 	.word	index@(_Z14transposeNaivePfS_)
        /*002c*/ 	.word	0x00000000


	//----- nvinfo : EIATTR_REGCOUNT
	.align		4
.L_7:
        /*0030*/ 	.byte	0x04, 0x2f
        /*0032*/ 	.short	(.L_9 - .L_8)
	.align		4
.L_8:
        /*0034*/ 	.word	index@(_Z18transposeSharedMemPfS_)
        /*0038*/ 	.word	0x0000000e


	//----- nvinfo : EIATTR_FRAME_SIZE
	.align		4
.L_9:
        /*003c*/ 	.byte	0x04, 0x11
        /*003e*/ 	.short	(.L_11 - .L_10)
	.align		4
.L_10:
        /*0040*/ 	.word	index@(_Z18transposeSharedMemPfS_)
        /*0044*/ 	.word	0x00000000


	//----- nvinfo : EIATTR_REGCOUNT
	.align		4
.L_11:
        /*0048*/ 	.byte	0x04, 0x2f
        /*004a*/ 	.short	(.L_13 - .L_12)
	.align		4
.L_12:
        /*004c*/ 	.word	index@(_Z33transposeSharedMemNoBankConflictsPfS_)
        /*0050*/ 	.word	0x0000000e


	//----- nvinfo : EIATTR_FRAME_SIZE
	.align		4
.L_13:
        /*0054*/ 	.byte	0x04, 0x11
        /*0056*/ 	.short	(.L_15 - .L_14)
	.align		4
.L_14:
        /*0058*/ 	.word	index@(_Z33transposeSharedMemNoBankConflictsPfS_)
        /*005c*/ 	.word	0x00000000


	//----- nvinfo : EIATTR_MIN_STACK_SIZE
	.align		4
.L_15:
        /*0060*/ 	.byte	0x04, 0x12
        /*0062*/ 	.short	(.L_17 - .L_16)
	.align		4
.L_16:
        /*0064*/ 	.word	index@(_Z33transposeSharedMemNoBankConflictsPfS_)
        /*0068*/ 	.word	0x00000000


	//----- nvinfo : EIATTR_MIN_STACK_SIZE
	.align		4
.L_17:
        /*006c*/ 	.byte	0x04, 0x12
        /*006e*/ 	.short	(.L_19 - .L_18)
	.align		4
.L_18:
        /*0070*/ 	.word	index@(_Z18transposeSharedMemPfS_)
        /*0074*/ 	.word	0x00000000


	//----- nvinfo : EIATTR_MIN_STACK_SIZE
	.align		4
.L_19:
        /*0078*/ 	.byte	0x04, 0x12
        /*007a*/ 	.short	(.L_21 - .L_20)
	.align		4
.L_20:
        /*007c*/ 	.word	index@(_Z14transposeNaivePfS_)
        /*0080*/ 	.word	0x00000000


	//----- nvinfo : EIATTR_MIN_STACK_SIZE
	.align		4
.L_21:
        /*0084*/ 	.byte	0x04, 0x12
        /*0086*/ 	.short	(.L_23 - .L_22)
	.align		4
.L_22:
        /*0088*/ 	.word	index@(_Z4copyPfS_)
        /*008c*/ 	.word	0x00000000
.L_23:


//--------------------- .nv.compat                --------------------------
	.section	.nv.compat,"",@"SHT_CUDA_COMPAT_INFO"
	.align	4
        /*0000*/ 	.byte	0x02, 0x09, 0x00, 0x00, 0x02, 0x02, 0x01, 0x00, 0x02, 0x05, 0x05, 0x00, 0x03, 0x07, 0x01, 0x01
        /*0010*/ 	.byte	0x02, 0x03, 0x00, 0x00, 0x02, 0x06, 0x01, 0x00, 0x04, 0x0b, 0x08, 0x00, 0x09, 0x00, 0x00, 0x00
        /*0020*/ 	.byte	0x00, 0x00, 0x00, 0x00


//--------------------- .nv.info._Z33transposeSharedMemNoBankConflictsPfS_ --------------------------
	.section	.nv.info._Z33transposeSharedMemNoBankConflictsPfS_,"",@"SHT_CUDA_INFO"
	.sectionflags	@""
	.align	4


	//----- nvinfo : EIATTR_CUDA_API_VERSION
	.align		4
        /*0000*/ 	.byte	0x04, 0x37
        /*0002*/ 	.short	(.L_25 - .L_24)
.L_24:
        /*0004*/ 	.word	0x00000082


	//----- nvinfo : EIATTR_KPARAM_INFO
	.align		4
.L_25:
        /*0008*/ 	.byte	0x04, 0x17
        /*000a*/ 	.short	(.L_27 - .L_26)
.L_26:
        /*000c*/ 	.word	0x00000000
        /*0010*/ 	.short	0x0001
        /*0012*/ 	.short	0x0008
        /*0014*/ 	.byte	0x00, 0xf5, 0x21, 0x00


	//----- nvinfo : EIATTR_KPARAM_INFO
	.align		4
.L_27:
        /*0018*/ 	.byte	0x04, 0x17
        /*001a*/ 	.short	(.L_29 - .L_28)
.L_28:
        /*001c*/ 	.word	0x00000000
        /*0020*/ 	.short	0x0000
        /*0022*/ 	.short	0x0000
        /*0024*/ 	.byte	0x00, 0xf5, 0x21, 0x00


	//----- nvinfo : EIATTR_SPARSE_MMA_MASK
	.align		4
.L_29:
        /*0028*/ 	.byte	0x03, 0x50
        /*002a*/ 	.short	0x0000


	//----- nvinfo : EIATTR_MAXREG_COUNT
	.align		4
        /*002c*/ 	.byte	0x03, 0x1b
        /*002e*/ 	.short	0x00ff


	//----- nvinfo : EIATTR_NUM_BARRIERS
	.align		4
        /*0030*/ 	.byte	0x02, 0x4c
        /*0032*/ 	.byte	0x01
	.zero		1


	//----- nvinfo : EIATTR_MERCURY_ISA_VERSION
	.align		4
        /*0034*/ 	.byte	0x03, 0x5f
        /*0036*/ 	.short	0x0101


	//----- nvinfo : EIATTR_VRC_CTA_INIT_COUNT
	.align		4
        /*0038*/ 	.byte	0x02, 0x4a
	.zero		1
	.zero		1


	//----- nvinfo : EIATTR_EXIT_INSTR_OFFSETS
	.align		4
        /*003c*/ 	.byte	0x04, 0x1c
        /*003e*/ 	.short	(.L_31 - .L_30)


	//   ....[0]....
.L_30:
        /*0040*/ 	.word	0x000001e0


	//----- nvinfo : EIATTR_CBANK_PARAM_SIZE
	.align		4
.L_31:
        /*0044*/ 	.byte	0x03, 0x19
        /*0046*/ 	.short	0x0010


	//----- nvinfo : EIATTR_PARAM_CBANK
	.align		4
        /*0048*/ 	.byte	0x04, 0x0a
        /*004a*/ 	.short	(.L_33 - .L_32)
	.align		4
.L_32:
        /*004c*/ 	.word	index@(.nv.constant0._Z33transposeSharedMemNoBankConflictsPfS_)
        /*0050*/ 	.short	0x0380
        /*0052*/ 	.short	0x0010


	//----- nvinfo : EIATTR_SW_WAR
	.align		4
.L_33:
        /*0054*/ 	.byte	0x04, 0x36
        /*0056*/ 	.short	(.L_35 - .L_34)
.L_34:
        /*0058*/ 	.word	0x00000008
.L_35:


//--------------------- .nv.info._Z18transposeSharedMemPfS_ --------------------------
	.section	.nv.info._Z18transposeSharedMemPfS_,"",@"SHT_CUDA_INFO"
	.sectionflags	@""
	.align	4


	//----- nvinfo : EIATTR_CUDA_API_VERSION
	.align		4
        /*0000*/ 	.byte	0x04, 0x37
        /*0002*/ 	.short	(.L_37 - .L_36)
.L_36:
        /*0004*/ 	.word	0x00000082


	//----- nvinfo : EIATTR_KPARAM_INFO
	.align		4
.L_37:
        /*0008*/ 	.byte	0x04, 0x17
        /*000a*/ 	.short	(.L_39 - .L_38)
.L_38:
        /*000c*/ 	.word	0x00000000
        /*0010*/ 	.short	0x0001
        /*0012*/ 	.short	0x0008
        /*0014*/ 	.byte	0x00, 0xf5, 0x21, 0x00


	//----- nvinfo : EIATTR_KPARAM_INFO
	.align		4
.L_39:
        /*0018*/ 	.byte	0x04, 0x17
        /*001a*/ 	.short	(.L_41 - .L_40)
.L_40:
        /*001c*/ 	.word	0x00000000
        /*0020*/ 	.short	0x0000
        /*0022*/ 	.short	0x0000
        /*0024*/ 	.byte	0x00, 0xf5, 0x21, 0x00


	//----- nvinfo : EIATTR_SPARSE_MMA_MASK
	.align		4
.L_41:
        /*0028*/ 	.byte	0x03, 0x50
        /*002a*/ 	.short	0x0000


	//----- nvinfo : EIATTR_MAXREG_COUNT
	.align		4
        /*002c*/ 	.byte	0x03, 0x1b
        /*002e*/ 	.short	0x00ff


	//----- nvinfo : EIATTR_NUM_BARRIERS
	.align		4
        /*0030*/ 	.byte	0x02, 0x4c
        /*0032*/ 	.byte	0x01
	.zero		1


	//----- nvinfo : EIATTR_MERCURY_ISA_VERSION
	.align		4
        /*0034*/ 	.byte	0x03, 0x5f
        /*0036*/ 	.short	0x0101


	//----- nvinfo : EIATTR_VRC_CTA_INIT_COUNT
	.align		4
        /*0038*/ 	.byte	0x02, 0x4a
	.zero		1
	.zero		1


	//----- nvinfo : EIATTR_EXIT_INSTR_OFFSETS
	.align		4
        /*003c*/ 	.byte	0x04, 0x1c
        /*003e*/ 	.short	(.L_43 - .L_42)


	//   ....[0]....
.L_42:
        /*0040*/ 	.word	0x000001e0


	//----- nvinfo : EIATTR_CBANK_PARAM_SIZE
	.align		4
.L_43:
        /*0044*/ 	.byte	0x03, 0x19
        /*0046*/ 	.short	0x0010


	//----- nvinfo : EIATTR_PARAM_CBANK
	.align		4
        /*0048*/ 	.byte	0x04, 0x0a
        /*004a*/ 	.short	(.L_45 - .L_44)
	.align		4
.L_44:
        /*004c*/ 	.word	index@(.nv.constant0._Z18transposeSharedMemPfS_)
        /*0050*/ 	.short	0x0380
        /*0052*/ 	.short	0x0010


	//----- nvinfo : EIATTR_SW_WAR
	.align		4
.L_45:
        /*0054*/ 	.byte	0x04, 0x36
        /*0056*/ 	.short	(.L_47 - .L_46)
.L_46:
        /*0058*/ 	.word	0x00000008
.L_47:


//--------------------- .nv.info._Z14transposeNaivePfS_ --------------------------
	.section	.nv.info._Z14transposeNaivePfS_,"",@"SHT_CUDA_INFO"
	.sectionflags	@""
	.align	4


	//----- nvinfo : EIATTR_CUDA_API_VERSION
	.align		4
        /*0000*/ 	.byte	0x04, 0x37
        /*0002*/ 	.short	(.L_49 - .L_48)
.L_48:
        /*0004*/ 	.word	0x00000082


	//----- nvinfo : EIATTR_KPARAM_INFO
	.align		4
.L_49:
        /*0008*/ 	.byte	0x04, 0x17
        /*000a*/ 	.short	(.L_51 - .L_50)
.L_50:
        /*000c*/ 	.word	0x00000000
        /*0010*/ 	.short	0x0001
        /*0012*/ 	.short	0x0008
        /*0014*/ 	.byte	0x00, 0xf5, 0x21, 0x00


	//----- nvinfo : EIATTR_KPARAM_INFO
	.align		4
.L_51:
        /*0018*/ 	.byte	0x04, 0x17
        /*001a*/ 	.short	(.L_53 - .L_52)
.L_52:
        /*001c*/ 	.word	0x00000000
        /*0020*/ 	.short	0x0000
        /*0022*/ 	.short	0x0000
        /*0024*/ 	.byte	0x00, 0xf5, 0x21, 0x00


	//----- nvinfo : EIATTR_SPARSE_MMA_MASK
	.align		4
.L_53:
        /*0028*/ 	.byte	0x03, 0x50
        /*002a*/ 	.short	0x0000


	//----- nvinfo : EIATTR_MAXREG_COUNT
	.align		4
        /*002c*/ 	.byte	0x03, 0x1b
        /*002e*/ 	.short	0x00ff


	//----- nvinfo : EIATTR_MERCURY_ISA_VERSION
	.align		4
        /*0030*/ 	.byte	0x03, 0x5f
        /*0032*/ 	.short	0x0101


	//----- nvinfo : EIATTR_VRC_CTA_INIT_COUNT
	.align		4
        /*0034*/ 	.byte	0x02, 0x4a
	.zero		1
	.zero		1


	//----- nvinfo : EIATTR_EXIT_INSTR_OFFSETS
	.align		4
        /*0038*/ 	.byte	0x04, 0x1c
        /*003a*/ 	.short	(.L_55 - .L_54)


	//   ....[0]....
.L_54:
        /*003c*/ 	.word	0x00000120


	//----- nvinfo : EIATTR_CBANK_PARAM_SIZE
	.align		4
.L_55:
        /*0040*/ 	.byte	0x03, 0x19
        /*0042*/ 	.short	0x0010


	//----- nvinfo : EIATTR_PARAM_CBANK
	.align		4
        /*0044*/ 	.byte	0x04, 0x0a
        /*0046*/ 	.short	(.L_57 - .L_56)
	.align		4
.L_56:
        /*0048*/ 	.word	index@(.nv.constant0._Z14transposeNaivePfS_)
        /*004c*/ 	.short	0x0380
        /*004e*/ 	.short	0x0010


	//----- nvinfo : EIATTR_SW_WAR
	.align		4
.L_57:
        /*0050*/ 	.byte	0x04, 0x36
        /*0052*/ 	.short	(.L_59 - .L_58)
.L_58:
        /*0054*/ 	.word	0x00000008
.L_59:


//--------------------- .nv.info._Z4copyPfS_      --------------------------
	.section	.nv.info._Z4copyPfS_,"",@"SHT_CUDA_INFO"
	.sectionflags	@""
	.align	4


	//----- nvinfo : EIATTR_CUDA_API_VERSION
	.align		4
        /*0000*/ 	.byte	0x04, 0x37
        /*0002*/ 	.short	(.L_61 - .L_60)
.L_60:
        /*0004*/ 	.word	0x00000082


	//----- nvinfo : EIATTR_KPARAM_INFO
	.align		4
.L_61:
        /*0008*/ 	.byte	0x04, 0x17
        /*000a*/ 	.short	(.L_63 - .L_62)
.L_62:
        /*000c*/ 	.word	0x00000000
        /*0010*/ 	.short	0x0001
        /*0012*/ 	.short	0x0008
        /*0014*/ 	.byte	0x00, 0xf5, 0x21, 0x00


	//----- nvinfo : EIATTR_KPARAM_INFO
	.align		4
.L_63:
        /*0018*/ 	.byte	0x04, 0x17
        /*001a*/ 	.short	(.L_65 - .L_64)
.L_64:
        /*001c*/ 	.word	0x00000000
        /*0020*/ 	.short	0x0000
        /*0022*/ 	.short	0x0000
        /*0024*/ 	.byte	0x00, 0xf5, 0x21, 0x00


	//----- nvinfo : EIATTR_SPARSE_MMA_MASK
	.align		4
.L_65:
        /*0028*/ 	.byte	0x03, 0x50
        /*002a*/ 	.short	0x0000


	//----- nvinfo : EIATTR_MAXREG_COUNT
	.align		4
        /*002c*/ 	.byte	0x03, 0x1b
        /*002e*/ 	.short	0x00ff


	//----- nvinfo : EIATTR_MERCURY_ISA_VERSION
	.align		4
        /*0030*/ 	.byte	0x03, 0x5f
        /*0032*/ 	.short	0x0101


	//----- nvinfo : EIATTR_VRC_CTA_INIT_COUNT
	.align		4
        /*0034*/ 	.byte	0x02, 0x4a
	.zero		1
	.zero		1


	//----- nvinfo : EIATTR_EXIT_INSTR_OFFSETS
	.align		4
        /*0038*/ 	.byte	0x04, 0x1c
        /*003a*/ 	.short	(.L_67 - .L_66)


	//   ....[0]....
.L_66:
        /*003c*/ 	.word	0x00000110


	//----- nvinfo : EIATTR_CBANK_PARAM_SIZE
	.align		4
.L_67:
        /*0040*/ 	.byte	0x03, 0x19
        /*0042*/ 	.short	0x0010


	//----- nvinfo : EIATTR_PARAM_CBANK
	.align		4
        /*0044*/ 	.byte	0x04, 0x0a
        /*0046*/ 	.short	(.L_69 - .L_68)
	.align		4
.L_68:
        /*0048*/ 	.word	index@(.nv.constant0._Z4copyPfS_)
        /*004c*/ 	.short	0x0380
        /*004e*/ 	.short	0x0010


	//----- nvinfo : EIATTR_SW_WAR
	.align		4
.L_69:
        /*0050*/ 	.byte	0x04, 0x36
        /*0052*/ 	.short	(.L_71 - .L_70)
.L_70:
        /*0054*/ 	.word	0x00000008
.L_71:


//--------------------- .nv.callgraph             --------------------------
	.section	.nv.callgraph,"",@"SHT_CUDA_CALLGRAPH"
	.align	4
	.sectionentsize	8
	.align		4
        /*0000*/ 	.word	0x00000000
	.align		4
        /*0004*/ 	.word	0xffffffff
	.align		4
        /*0008*/ 	.word	0x00000000
	.align		4
        /*000c*/ 	.word	0xfffffffe
	.align		4
        /*0010*/ 	.word	0x00000000
	.align		4
        /*0014*/ 	.word	0xfffffffd
	.align		4
        /*0018*/ 	.word	0x00000000
	.align		4
        /*001c*/ 	.word	0xfffffffc


//--------------------- .text._Z33transposeSharedMemNoBankConflictsPfS_ --------------------------
	.section	.text._Z33transposeSharedMemNoBankConflictsPfS_,"ax",@progbits
	.align	128
        .global         _Z33transposeSharedMemNoBankConflictsPfS_
        .type           _Z33transposeSharedMemNoBankConflictsPfS_,@function
        .size           _Z33transposeSharedMemNoBankConflictsPfS_,(.L_x_4 - _Z33transposeSharedMemNoBankConflictsPfS_)
        .other          _Z33transposeSharedMemNoBankConflictsPfS_,@"STO_CUDA_ENTRY STV_DEFAULT"
_Z33transposeSharedMemNoBankConflictsPfS_:
.text._Z33transposeSharedMemNoBankConflictsPfS_:
[----:B------:R-:W-:Y:S01]  /*0000*/  LDC R1, c[0x0][0x37c] ;  /* 0x0000df00ff017b82 */ /* 0x000fe20000000800 */
[----:B------:R-:W0:Y:S01]  /*0010*/  S2R R7, SR_CTAID.X ;  /* 0x0000000000077919 */ /* 0x000e220000002500 */
[----:B------:R-:W1:Y:S06]  /*0020*/  LDCU UR4, c[0x0][0x370] ;  /* 0x00006e00ff0477ac */ /* 0x000e6c0008000800 */
[----:B------:R-:W2:Y:S01]  /*0030*/  LDC.64 R2, c[0x0][0x388] ;  /* 0x0000e200ff027b82 */ /* 0x000ea20000000a00 */
[----:B------:R-:W0:Y:S01]  /*0040*/  S2R R8, SR_TID.X ;  /* 0x0000000000087919 */ /* 0x000e220000002100 */
[----:B------:R-:W3:Y:S01]  /*0050*/  LDCU.64 UR6, c[0x0][0x358] ;  /* 0x00006b00ff0677ac */ /* 0x000ee20008000a00 */
[----:B------:R-:W4:Y:S01]  /*0060*/  S2R R11, SR_CTAID.Y ;  /* 0x00000000000b7919 */ /* 0x000f220000002600 */
[----:B------:R-:W4:Y:S01]  /*0070*/  S2R R10, SR_TID.Y ;  /* 0x00000000000a7919 */ /* 0x000f220000002200 */
[----:B-1----:R-:W-:Y:S01]  /*0080*/  USHF.L.U32 UR4, UR4, 0x5, URZ ;  /* 0x0000000504047899 */ /* 0x002fe200080006ff */
[----:B0-----:R-:W-:-:S02]  /*0090*/  LEA R0, R7, R8, 0x5 ;  /* 0x0000000807007211 */ /* 0x001fc400078e28ff */
[----:B----4-:R-:W-:-:S05]  /*00a0*/  LEA R5, R11, R10, 0x5 ;  /* 0x0000000a0b057211 */ /* 0x010fca00078e28ff */
[----:B------:R-:W-:-:S04]  /*00b0*/  IMAD R5, R5, UR4, R0 ;  /* 0x0000000405057c24 */ /* 0x000fc8000f8e0200 */
[----:B--2---:R-:W-:-:S05]  /*00c0*/  IMAD.WIDE.U32 R2, R5, 0x4, R2 ;  /* 0x0000000405027825 */ /* 0x004fca00078e0002 */
[----:B---3--:R0:W2:Y:S01]  /*00d0*/  LDG.E R0, desc[UR6][R2.64] ;  /* 0x0000000602007981 */ /* 0x0080a2000c1e1900 */
[----:B------:R-:W-:Y:S02]  /*00e0*/  MOV R4, 0x400 ;  /* 0x0000040000047802 */ /* 0x000fe40000000f00 */
[----:B------:R-:W-:Y:S01]  /*00f0*/  LEA R7, R7, R10, 0x5 ;  /* 0x0000000a07077211 */ /* 0x000fe200078e28ff */
[----:B------:R-:W1:Y:S01]  /*0100*/  S2R R5, SR_CgaCtaId ;  /* 0x0000000000057919 */ /* 0x000e620000008800 */
[----:B0-----:R-:W0:Y:S01]  /*0110*/  LDC.64 R2, c[0x0][0x380] ;  /* 0x0000e000ff027b82 */ /* 0x001e220000000a00 */
[----:B-1----:R-:W-:-:S05]  /*0120*/  LEA R4, R5, R4, 0x18 ;  /* 0x0000000405047211 */ /* 0x002fca00078ec0ff */
[--C-:B------:R-:W-:Y:S02]  /*0130*/  IMAD R5, R10, 0x84, R4.reuse ;  /* 0x000000840a057824 */ /* 0x100fe400078e0204 */
[----:B------:R-:W-:-:S03]  /*0140*/  IMAD R4, R8, 0x84, R4 ;  /* 0x0000008408047824 */ /* 0x000fc600078e0204 */
[----:B------:R-:W-:Y:S02]  /*0150*/  LEA R5, R8, R5, 0x2 ;  /* 0x0000000508057211 */ /* 0x000fe400078e10ff */
[----:B------:R-:W-:Y:S02]  /*0160*/  LEA R6, R10, R4, 0x2 ;  /* 0x000000040a067211 */ /* 0x000fe400078e10ff */
[----:B------:R-:W-:-:S05]  /*0170*/  LEA R4, R11, R8, 0x5 ;  /* 0x000000080b047211 */ /* 0x000fca00078e28ff */
[----:B------:R-:W-:-:S04]  /*0180*/  IMAD R7, R7, UR4, R4 ;  /* 0x0000000407077c24 */ /* 0x000fc8000f8e0204 */
[----:B0-----:R-:W-:Y:S01]  /*0190*/  IMAD.WIDE.U32 R2, R7, 0x4, R2 ;  /* 0x0000000407027825 */ /* 0x001fe200078e0002 */
[----:B--2---:R-:W-:Y:S01]  /*01a0*/  STS [R5], R0 ;  /* 0x0000000005007388 */ /* 0x004fe20000000800 */
[----:B------:R-:W-:Y:S06]  /*01b0*/  BAR.SYNC.DEFER_BLOCKING 0x0 ;  /* 0x0000000000007b1d */ /* 0x000fec0000010000 */
[----:B------:R-:W0:Y:S04]  /*01c0*/  LDS R9, [R6] ;  /* 0x0000000006097984 */ /* 0x000e280000000800 */
[----:B0-----:R-:W-:Y:S01]  /*01d0*/  STG.E desc[UR6][R2.64], R9 ;  /* 0x0000000902007986 */ /* 0x001fe2000c101906 */
[----:B------:R-:W-:Y:S05]  /*01e0*/  EXIT ;  /* 0x000000000000794d */ /* 0x000fea0003800000 */
.L_x_0:
[----:B------:R-:W-:-:S00]  /*01f0*/  BRA `(.L_x_0) ;  /* 0xfffffffc00fc7947 */ /* 0x000fc0000383ffff */
[----:B------:R-:W-:-:S00]  /*0200*/  NOP ;  /* 0x0000000000007918 */ /* 0x000fc00000000000 */
[----:B------:R-:W-:-:S00]  /*0210*/  NOP ;  /* 0x0000000000007918 */ /* 0x000fc00000000000 */
[----:B------:R-:W-:-:S00]  /*0220*/  NOP ;  /* 0x0000000000007918 */ /* 0x000fc00000000000 */
[----:B------:R-:W-:-:S00]  /*0230*/  NOP ;  /* 0x0000000000007918 */ /* 0x000fc00000000000 */
[----:B------:R-:W-:-:S00]  /*0240*/  NOP ;  /* 0x0000000000007918 */ /* 0x000fc00000000000 */
[----:B------:R-:W-:-:S00]  /*0250*/  NOP ;  /* 0x0000000000007918 */ /* 0x000fc00000000000 */
[----:B------:R-:W-:-:S00]  /*0260*/  NOP ;  /* 0x0000000000007918 */ /* 0x000fc00000000000 */
[----:B------:R-:W-:-:S00]  /*0270*/  NOP ;  /* 0x0000000000007918 */ /* 0x000fc00000000000 */
.L_x_4:


//--------------------- .text._Z18transposeSharedMemPfS_ --------------------------
	.section	.text._Z18transposeSharedMemPfS_,"ax",@progbits
	.align	128
        .global         _Z18transposeSharedMemPfS_
        .type           _Z18transposeSharedMemPfS_,@function
        .size           _Z18transposeSharedMemPfS_,(.L_x_5 - _Z18transposeSharedMemPfS_)
        .other          _Z18transposeSharedMemPfS_,@"STO_CUDA_ENTRY STV_DEFAULT"
_Z18transposeSharedMemPfS_:
.text._Z18transposeSharedMemPfS_:
        /* <DEDUP_REMOVED lines=14> */
[----:B------:R-:W1:Y:S01]  /*00e0*/  S2UR UR6, SR_CgaCtaId ;  /* 0x00000000000679c3 */ /* 0x000e620000008800 */
[----:B------:R-:W-:Y:S01]  /*00f0*/  UMOV UR5, 0x400 ;  /* 0x0000040000057882 */ /* 0x000fe20000000000 */
[----:B------:R-:W-:-:S06]  /*0100*/  IMAD R7, R7, 0x20, R10 ;  /* 0x0000002007077824 */ /* 0x000fcc00078e020a */
[----:B0-----:R-:W0:Y:S01]  /*0110*/  LDC.64 R2, c[0x0][0x380] ;  /* 0x0000e000ff027b82 */ /* 0x001e220000000a00 */
[----:B-1----:R-:W-:-:S06]  /*0120*/  ULEA UR5, UR6, UR5, 0x18 ;  /* 0x0000000506057291 */ /* 0x002fcc000f8ec0ff */
[----:B------:R-:W-:Y:S02]  /*0130*/  LEA R4, R10, UR5, 0x7 ;  /* 0x000000050a047c11 */ /* 0x000fe4000f8e38ff */
[C---:B------:R-:W-:Y:S02]  /*0140*/  LEA R6, R8.reuse, UR5, 0x7 ;  /* 0x0000000508067c11 */ /* 0x040fe4000f8e38ff */
[----:B------:R-:W-:Y:S02]  /*0150*/  LEA R5, R8, R4, 0x2 ;  /* 0x0000000408057211 */ /* 0x000fe400078e10ff */
[----:B------:R-:W-:Y:S01]  /*0160*/  LEA R4, R11, R8, 0x5 ;  /* 0x000000080b047211 */ /* 0x000fe200078e28ff */
[----:B------:R-:W-:-:S04]  /*0170*/  IMAD R6, R10, 0x4, R6 ;  /* 0x000000040a067824 */ /* 0x000fc800078e0206 */
[----:B------:R-:W-:-:S04]  /*0180*/  IMAD R7, R7, UR4, R4 ;  /* 0x0000000407077c24 */ /* 0x000fc8000f8e0204 */
[----:B0-----:R-:W-:Y:S01]  /*0190*/  IMAD.WIDE.U32 R2, R7, 0x4, R2 ;  /* 0x0000000407027825 */ /* 0x001fe200078e0002 */
[----:B--2---:R-:W-:Y:S01]  /*01a0*/  STS [R5], R0 ;  /* 0x0000000005007388 */ /* 0x004fe20000000800 */
[----:B------:R-:W-:Y:S06]  /*01b0*/  BAR.SYNC.DEFER_BLOCKING 0x0 ;  /* 0x0000000000007b1d */ /* 0x000fec0000010000 */
[----:B------:R-:W0:Y:S04]  /*01c0*/  LDS R9, [R6] ;  /* 0x0000000006097984 */ /* 0x000e280000000800 */
[----:B0-----:R-:W-:Y:S01]  /*01d0*/  STG.E desc[UR8][R2.64], R9 ;  /* 0x0000000902007986 */ /* 0x001fe2000c101908 */
[----:B------:R-:W-:Y:S05]  /*01e0*/  EXIT ;  /* 0x000000000000794d */ /* 0x000fea0003800000 */
.L_x_1:
        /* <DEDUP_REMOVED lines=9> */
.L_x_5:


//--------------------- .text._Z14transposeNaivePfS_ --------------------------
	.section	.text._Z14transposeNaivePfS_,"ax",@progbits
	.align	128
        .global         _Z14transposeNaivePfS_
        .type           _Z14transposeNaivePfS_,@function
        .size           _Z14transposeNaivePfS_,(.L_x_6 - _Z14transposeNaivePfS_)
        .other          _Z14transposeNaivePfS_,@"STO_CUDA_ENTRY STV_DEFAULT"
_Z14transposeNaivePfS_:
.text._Z14transposeNaivePfS_:
        /* <DEDUP_REMOVED lines=12> */
[----:B--2---:R-:W-:Y:S02]  /*00c0*/  IMAD.WIDE.U32 R2, R5, 0x4, R2 ;  /* 0x0000000405027825 */ /* 0x004fe400078e0002 */
[----:B------:R-:W0:Y:S04]  /*00d0*/  LDC.64 R4, c[0x0][0x380] ;  /* 0x0000e000ff047b82 */ /* 0x000e280000000a00 */
[----:B---3--:R-:W2:Y:S01]  /*00e0*/  LDG.E R3, desc[UR6][R2.64] ;  /* 0x0000000602037981 */ /* 0x008ea2000c1e1900 */
[----:B------:R-:W-:-:S04]  /*00f0*/  IMAD R7, R0, UR4, R7 ;  /* 0x0000000400077c24 */ /* 0x000fc8000f8e0207 */
[----:B0-----:R-:W-:-:S05]  /*0100*/  IMAD.WIDE.U32 R4, R7, 0x4, R4 ;  /* 0x0000000407047825 */ /* 0x001fca00078e0004 */
[----:B--2---:R-:W-:Y:S01]  /*0110*/  STG.E desc[UR6][R4.64], R3 ;  /* 0x0000000304007986 */ /* 0x004fe2000c101906 */
[----:B------:R-:W-:Y:S05]  /*0120*/  EXIT ;  /* 0x000000000000794d */ /* 0x000fea0003800000 */
.L_x_2:
        /* <DEDUP_REMOVED lines=13> */
.L_x_6:


//--------------------- .text._Z4copyPfS_         --------------------------
	.section	.text._Z4copyPfS_,"ax",@progbits
	.align	128
        .global         _Z4copyPfS_
        .type           _Z4copyPfS_,@function
        .size           _Z4copyPfS_,(.L_x_7 - _Z4copyPfS_)
        .other          _Z4copyPfS_,@"STO_CUDA_ENTRY STV_DEFAULT"
_Z4copyPfS_:
.text._Z4copyPfS_:
[----:B------:R-:W-:Y:S01]  /*0000*/  LDC R1, c[0x0][0x37c] ;  /* 0x0000df00ff017b82 */ /* 0x000fe20000000800 */
[----:B------:R-:W0:Y:S01]  /*0010*/  S2R R0, SR_CTAID.Y ;  /* 0x0000000000007919 */ /* 0x000e220000002600 */
[----:B------:R-:W1:Y:S06]  /*0020*/  LDCU UR6, c[0x0][0x370] ;  /* 0x00006e00ff0677ac */ /* 0x000e6c0008000800 */
[----:B------:R-:W2:Y:S01]  /*0030*/  LDC.64 R2, c[0x0][0x388] ;  /* 0x0000e200ff027b82 */ /* 0x000ea20000000a00 */
[----:B------:R-:W0:Y:S01]  /*0040*/  S2R R5, SR_TID.Y ;  /* 0x0000000000057919 */ /* 0x000e220000002200 */
[----:B------:R-:W3:Y:S01]  /*0050*/  LDCU.64 UR4, c[0x0][0x358] ;  /* 0x00006b00ff0477ac */ /* 0x000ee20008000a00 */
[----:B------:R-:W4:Y:S01]  /*0060*/  S2R R4, SR_CTAID.X ;  /* 0x0000000000047919 */ /* 0x000f220000002500 */
[----:B------:R-:W4:Y:S01]  /*0070*/  S2R R7, SR_TID.X ;  /* 0x0000000000077919 */ /* 0x000f220000002100 */
[----:B0-----:R-:W-:-:S05]  /*0080*/  LEA R0, R0, R5, 0x5 ;  /* 0x0000000500007211 */ /* 0x001fca00078e28ff */
[----:B-1----:R-:W-:Y:S01]  /*0090*/  IMAD R5, R0, UR6, RZ ;  /* 0x0000000600057c24 */ /* 0x002fe2000f8e02ff */
[----:B----4-:R-:W-:-:S04]  /*00a0*/  LEA R0, R4, R7, 0x5 ;  /* 0x0000000704007211 */ /* 0x010fc800078e28ff */
[----:B------:R-:W-:Y:S02]  /*00b0*/  LEA R7, R5, R0, 0x5 ;  /* 0x0000000005077211 */ /* 0x000fe400078e28ff */
[----:B------:R-:W0:Y:S03]  /*00c0*/  LDC.64 R4, c[0x0][0x380] ;  /* 0x0000e000ff047b82 */ /* 0x000e260000000a00 */
[----:B--2---:R-:W-:-:S06]  /*00d0*/  IMAD.WIDE.U32 R2, R7, 0x4, R2 ;  /* 0x0000000407027825 */ /* 0x004fcc00078e0002 */
[----:B---3--:R-:W2:Y:S01]  /*00e0*/  LDG.E R3, desc[UR4][R2.64] ;  /* 0x0000000402037981 */ /* 0x008ea2000c1e1900 */
[----:B0-----:R-:W-:-:S05]  /*00f0*/  IMAD.WIDE.U32 R4, R7, 0x4, R4 ;  /* 0x0000000407047825 */ /* 0x001fca00078e0004 */
[----:B--2---:R-:W-:Y:S01]  /*0100*/  STG.E desc[UR4][R4.64], R3 ;  /* 0x0000000304007986 */ /* 0x004fe2000c101904 */
[----:B------:R-:W-:Y:S05]  /*0110*/  EXIT ;  /* 0x000000000000794d */ /* 0x000fea0003800000 */
.L_x_3:
        /* <DEDUP_REMOVED lines=14> */
.L_x_7:


//--------------------- .nv.shared._Z33transposeSharedMemNoBankConflictsPfS_ --------------------------
	.section	.nv.shared._Z33transposeSharedMemNoBankConflictsPfS_,"aw",@nobits
	.sectionflags	@""
	.align	4
.nv.shared._Z33transposeSharedMemNoBankConflictsPfS_:
	.zero		5248


//--------------------- .nv.shared.reserved.0     --------------------------
	.section	.nv.shared.reserved.0,"aw",@nobits
	.weak		__nv_reservedSMEM_offset_0_alias
	.size		__nv_reservedSMEM_offset_0_alias, 0, 64
	.other		__nv_reservedSMEM_offset_0_alias,@"STO_CUDA_RESERVED_SHARED STV_DEFAULT"
__nv_reservedSMEM_offset_0_alias:
	.zero		0
	.zero		64


//--------------------- .nv.shared._Z18transposeSharedMemPfS_ --------------------------
	.section	.nv.shared._Z18transposeSharedMemPfS_,"aw",@nobits
	.sectionflags	@""
	.align	4
.nv.shared._Z18transposeSharedMemPfS_:
	.zero		5120


//--------------------- .nv.constant0._Z33transposeSharedMemNoBankConflictsPfS_ --------------------------
	.section	.nv.constant0._Z33transposeSharedMemNoBankConflictsPfS_,"a",@progbits
	.sectionflags	@""
	.align	4
.nv.constant0._Z33transposeSharedMemNoBankConflictsPfS_:
	.zero		912


//--------------------- .nv.constant0._Z18transposeSharedMemPfS_ --------------------------
	.section	.nv.constant0._Z18transposeSharedMemPfS_,"a",@progbits
	.sectionflags	@""
	.align	4
.nv.constant0._Z18transposeSharedMemPfS_:
	.zero		912


//--------------------- .nv.constant0._Z14transposeNaivePfS_ --------------------------
	.section	.nv.constant0._Z14transposeNaivePfS_,"a",@progbits
	.sectionflags	@""
	.align	4
.nv.constant0._Z14transposeNaivePfS_:
	.zero		912


//--------------------- .nv.constant0._Z4copyPfS_ --------------------------
	.section	.nv.constant0._Z4copyPfS_,"a",@progbits
	.sectionflags	@""
	.align	4
.nv.constant0._Z4copyPfS_:
	.zero		912


//--------------------- SYMBOLS --------------------------

	.type		.nv.reservedSmem.offset0,@object
	.size		.nv.reservedSmem.offset0,0x4
	.type		.nv.reservedSmem.cap,@object
	.size		.nv.reservedSmem.cap,0x4
